//
// Generated by NVIDIA NVVM Compiler
//
// Compiler Build ID: CL-36424714
// Cuda compilation tools, release 13.0, V13.0.88
// Based on NVVM 20.0.0
//

.version 9.0
.target sm_100
.address_size 64

	// .globl	_Z17movimientoDerechaPfii
.global .align 4 .b8 precalc_xorwow_matrix[102400];
.global .align 4 .b8 precalc_xorwow_offset_matrix[102400];
.global .align 4 .b8 mrg32k3aM1[2304];
.global .align 4 .b8 mrg32k3aM2[2304];
.global .align 4 .b8 mrg32k3aM1SubSeq[2016];
.global .align 4 .b8 mrg32k3aM2SubSeq[2016];
.global .align 4 .b8 mrg32k3aM1Seq[2304];
.global .align 4 .b8 mrg32k3aM2Seq[2304];
.const .align 8 .b8 __cr_lgamma_table[72];

.visible .entry _Z17movimientoDerechaPfii(
	.param .u64 .ptr .align 1 _Z17movimientoDerechaPfii_param_0,
	.param .u32 _Z17movimientoDerechaPfii_param_1,
	.param .u32 _Z17movimientoDerechaPfii_param_2
)
{
	.reg .pred 	%p<16>;
	.reg .b32 	%r<43>;
	.reg .b32 	%f<8>;
	.reg .b64 	%rd<15>;

	ld.param.u64 	%rd4, [_Z17movimientoDerechaPfii_param_0];
	ld.param.u32 	%r21, [_Z17movimientoDerechaPfii_param_1];
	ld.param.u32 	%r20, [_Z17movimientoDerechaPfii_param_2];
	cvta.to.global.u64 	%rd1, %rd4;
	mov.u32 	%r22, %tid.x;
	mul.lo.s32 	%r1, %r21, %r22;
	add.s32 	%r38, %r20, -1;
	setp.gt.s32 	%p15, %r20, 0;
	setp.lt.s32 	%p4, %r20, 2;
	mov.u32 	%r40, %r38;
	@%p4 bra 	$L__BB0_11;
	add.s32 	%r39, %r20, -2;
	mov.u32 	%r40, %r38;
$L__BB0_2:
	setp.eq.s32 	%p5, %r38, 0;
	add.s32 	%r23, %r38, %r1;
	mul.wide.s32 	%rd5, %r23, 4;
	add.s64 	%rd2, %rd1, %rd5;
	add.s32 	%r24, %r39, %r1;
	mul.wide.s32 	%rd6, %r24, 4;
	add.s64 	%rd3, %rd1, %rd6;
	ld.global.f32 	%f1, [%rd2];
	@%p5 bra 	$L__BB0_5;
	ld.global.f32 	%f2, [%rd3];
	setp.neu.f32 	%p6, %f1, %f2;
	setp.eq.f32 	%p7, %f1, 0f00000000;
	setp.eq.f32 	%p8, %f2, 0f00000000;
	or.pred  	%p9, %p7, %p8;
	or.pred  	%p10, %p9, %p6;
	@%p10 bra 	$L__BB0_5;
	add.f32 	%f3, %f2, %f1;
	cvt.rzi.s32.f32 	%r25, %f3;
	mov.b32 	%r26, 0;
	st.global.u32 	[%rd2], %r26;
	st.global.u32 	[%rd3], %r26;
	cvt.rn.f32.s32 	%f4, %r25;
	add.s32 	%r27, %r40, %r1;
	mul.wide.s32 	%rd7, %r27, 4;
	add.s64 	%rd8, %rd1, %rd7;
	st.global.f32 	[%rd8], %f4;
	add.s32 	%r40, %r40, -1;
	add.s32 	%r38, %r39, -1;
	add.s32 	%r39, %r39, -2;
	bra.uni 	$L__BB0_10;
$L__BB0_5:
	setp.neu.f32 	%p11, %f1, 0f00000000;
	@%p11 bra 	$L__BB0_7;
	add.s32 	%r38, %r38, -1;
	add.s32 	%r39, %r39, -1;
	bra.uni 	$L__BB0_10;
$L__BB0_7:
	ld.global.f32 	%f5, [%rd3];
	setp.neu.f32 	%p12, %f5, 0f00000000;
	@%p12 bra 	$L__BB0_9;
	add.s32 	%r39, %r39, -1;
	bra.uni 	$L__BB0_10;
$L__BB0_9:
	mov.b32 	%r28, 0;
	st.global.u32 	[%rd2], %r28;
	add.s32 	%r29, %r40, %r1;
	mul.wide.s32 	%rd9, %r29, 4;
	add.s64 	%rd10, %rd1, %rd9;
	st.global.u32 	[%rd10], %r28;
	add.s32 	%r40, %r40, -1;
	add.s32 	%r14, %r39, -1;
	mov.u32 	%r38, %r39;
	mov.u32 	%r39, %r14;
$L__BB0_10:
	or.b32  	%r30, %r38, %r39;
	setp.gt.s32 	%p15, %r38, -1;
	setp.gt.s32 	%p13, %r30, -1;
	@%p13 bra 	$L__BB0_2;
$L__BB0_11:
	not.pred 	%p14, %p15;
	@%p14 bra 	$L__BB0_13;
	add.s32 	%r31, %r38, %r1;
	mul.wide.s32 	%rd11, %r31, 4;
	add.s64 	%rd12, %rd1, %rd11;
	ld.global.f32 	%f6, [%rd12];
	cvt.rzi.s32.f32 	%r32, %f6;
	mov.b32 	%r33, 0;
	st.global.u32 	[%rd12], %r33;
	cvt.rn.f32.s32 	%f7, %r32;
	add.s32 	%r34, %r40, %r1;
	mul.wide.s32 	%rd13, %r34, 4;
	add.s64 	%rd14, %rd1, %rd13;
	st.global.f32 	[%rd14], %f7;
$L__BB0_13:
	ret;

}
	// .globl	_Z16movimientoArribaPfii
.visible .entry _Z16movimientoArribaPfii(
	.param .u64 .ptr .align 1 _Z16movimientoArribaPfii_param_0,
	.param .u32 _Z16movimientoArribaPfii_param_1,
	.param .u32 _Z16movimientoArribaPfii_param_2
)
{
	.reg .pred 	%p<19>;
	.reg .b32 	%r<46>;
	.reg .b32 	%f<9>;
	.reg .b64 	%rd<15>;

	ld.param.u64 	%rd4, [_Z16movimientoArribaPfii_param_0];
	ld.param.u32 	%r22, [_Z16movimientoArribaPfii_param_1];
	ld.param.u32 	%r23, [_Z16movimientoArribaPfii_param_2];
	cvta.to.global.u64 	%rd1, %rd4;
	mov.u32 	%r24, %tid.x;
	mul.lo.s32 	%r1, %r22, %r24;
	mul.lo.s32 	%r2, %r23, %r22;
	setp.gt.s32 	%p18, %r22, 0;
	setp.lt.s32 	%p4, %r22, 1;
	setp.ge.s32 	%p5, %r23, %r2;
	mov.b32 	%r41, 0;
	or.pred  	%p6, %p4, %p5;
	mov.u32 	%r43, %r41;
	@%p6 bra 	$L__BB1_10;
	add.s32 	%r3, %r22, -1;
	mov.b32 	%r43, 0;
	mov.u32 	%r42, %r23;
	mov.u32 	%r41, %r43;
$L__BB1_2:
	setp.ge.s32 	%p7, %r41, %r3;
	add.s32 	%r26, %r41, %r1;
	mul.wide.s32 	%rd5, %r26, 4;
	add.s64 	%rd2, %rd1, %rd5;
	add.s32 	%r27, %r42, %r1;
	mul.wide.s32 	%rd6, %r27, 4;
	add.s64 	%rd3, %rd1, %rd6;
	ld.global.f32 	%f1, [%rd2];
	@%p7 bra 	$L__BB1_5;
	ld.global.f32 	%f2, [%rd3];
	setp.neu.f32 	%p8, %f1, %f2;
	setp.eq.f32 	%p9, %f1, 0f00000000;
	setp.eq.f32 	%p10, %f2, 0f00000000;
	or.pred  	%p11, %p9, %p10;
	or.pred  	%p12, %p11, %p8;
	@%p12 bra 	$L__BB1_5;
	add.f32 	%f5, %f2, %f1;
	cvt.rzi.s32.f32 	%r31, %f5;
	mov.b32 	%r32, 0;
	st.global.u32 	[%rd2], %r32;
	st.global.u32 	[%rd3], %r32;
	cvt.rn.f32.s32 	%f6, %r31;
	add.s32 	%r33, %r43, %r1;
	mul.wide.s32 	%rd9, %r33, 4;
	add.s64 	%rd10, %rd1, %rd9;
	st.global.f32 	[%rd10], %f6;
	add.s32 	%r43, %r43, 1;
	add.s32 	%r41, %r41, 1;
	add.s32 	%r42, %r42, 1;
	bra.uni 	$L__BB1_9;
$L__BB1_5:
	setp.neu.f32 	%p13, %f1, 0f00000000;
	@%p13 bra 	$L__BB1_7;
	add.s32 	%r41, %r41, 1;
	add.s32 	%r42, %r42, 1;
	bra.uni 	$L__BB1_9;
$L__BB1_7:
	ld.global.f32 	%f3, [%rd3];
	setp.eq.f32 	%p14, %f3, 0f00000000;
	@%p14 bra 	$L__BB1_9;
	cvt.rzi.s32.f32 	%r28, %f1;
	mov.b32 	%r29, 0;
	st.global.u32 	[%rd2], %r29;
	cvt.rn.f32.s32 	%f4, %r28;
	add.s32 	%r30, %r43, %r1;
	mul.wide.s32 	%rd7, %r30, 4;
	add.s64 	%rd8, %rd1, %rd7;
	st.global.f32 	[%rd8], %f4;
	add.s32 	%r43, %r43, %r23;
	add.s32 	%r13, %r42, %r23;
	mov.u32 	%r41, %r42;
	mov.u32 	%r42, %r13;
$L__BB1_9:
	setp.lt.s32 	%p18, %r41, %r22;
	setp.lt.s32 	%p15, %r42, %r2;
	and.pred  	%p16, %p18, %p15;
	@%p16 bra 	$L__BB1_2;
$L__BB1_10:
	not.pred 	%p17, %p18;
	@%p17 bra 	$L__BB1_12;
	add.s32 	%r34, %r41, %r1;
	mul.wide.s32 	%rd11, %r34, 4;
	add.s64 	%rd12, %rd1, %rd11;
	ld.global.f32 	%f7, [%rd12];
	cvt.rzi.s32.f32 	%r35, %f7;
	mov.b32 	%r36, 0;
	st.global.u32 	[%rd12], %r36;
	cvt.rn.f32.s32 	%f8, %r35;
	add.s32 	%r37, %r43, %r1;
	mul.wide.s32 	%rd13, %r37, 4;
	add.s64 	%rd14, %rd1, %rd13;
	st.global.f32 	[%rd14], %f8;
$L__BB1_12:
	ret;

}


// ===== COMPILED SASS (sm_100) =====

	.target	sm_100

	.elftype	@"ET_EXEC"


//--------------------- .note.nv.tkinfo           --------------------------
	.section	.note.nv.tkinfo,"",@"SHT_NOTE"
	.sectionflags	@"SHF_NOTE_NV_TKINFO"
	.tkinfo
        /*0018*/ 	.word	0x00000002
        /*0030*/ 	.string	""
        /*0030*/ 	.string	"ptxas"
        /*0030*/ 	.string	"Cuda compilation tools, release 13.0, V13.0.88"
        /*0030*/ 	.string	"Build cuda_13.0.r13.0/compiler.36424714_0"
        /*0030*/ 	.string	"-arch sm_100 -m 64 "



//--------------------- .note.nv.cuinfo           --------------------------
	.section	.note.nv.cuinfo,"",@"SHT_NOTE"
	.sectionflags	@"SHF_NOTE_NV_CUINFO"
        /*0018*/ 	.short	0x0002
        /*001a*/ 	.short	0x0064
        /*001c*/ 	.short	0x0082
	.zero		2


//--------------------- .nv.info                  --------------------------
	.section	.nv.info,"",@"SHT_CUDA_INFO"
	.align	4


	//----- nvinfo : EIATTR_REGCOUNT
	.align		4
        /*0000*/ 	.byte	0x04, 0x2f
        /*0002*/ 	.short	(.L_10 - .L_9)
	.align		4
.L_9:
        /*0004*/ 	.word	index@(_Z17movimientoDerechaPfii)
        /*0008*/ 	.word	0x00000012


	//----- nvinfo : EIATTR_FRAME_SIZE
	.align		4
.L_10:
        /*000c*/ 	.byte	0x04, 0x11
        /*000e*/ 	.short	(.L_12 - .L_11)
	.align		4
.L_11:
        /*0010*/ 	.word	index@(_Z17movimientoDerechaPfii)
        /*0014*/ 	.word	0x00000000


	//----- nvinfo : EIATTR_REGCOUNT
	.align		4
.L_12:
        /*0018*/ 	.byte	0x04, 0x2f
        /*001a*/ 	.short	(.L_14 - .L_13)
	.align		4
.L_13:
        /*001c*/ 	.word	index@(_Z16movimientoArribaPfii)
        /*0020*/ 	.word	0x00000014


	//----- nvinfo : EIATTR_FRAME_SIZE
	.align		4
.L_14:
        /*0024*/ 	.byte	0x04, 0x11
        /*0026*/ 	.short	(.L_16 - .L_15)
	.align		4
.L_15:
        /*0028*/ 	.word	index@(_Z16movimientoArribaPfii)
        /*002c*/ 	.word	0x00000000


	//----- nvinfo : EIATTR_MIN_STACK_SIZE
	.align		4
.L_16:
        /*0030*/ 	.byte	0x04, 0x12
        /*0032*/ 	.short	(.L_18 - .L_17)
	.align		4
.L_17:
        /*0034*/ 	.word	index@(_Z16movimientoArribaPfii)
        /*0038*/ 	.word	0x00000000


	//----- nvinfo : EIATTR_MIN_STACK_SIZE
	.align		4
.L_18:
        /*003c*/ 	.byte	0x04, 0x12
        /*003e*/ 	.short	(.L_20 - .L_19)
	.align		4
.L_19:
        /*0040*/ 	.word	index@(_Z17movimientoDerechaPfii)
        /*0044*/ 	.word	0x00000000
.L_20:


//--------------------- .nv.compat                --------------------------
	.section	.nv.compat,"",@"SHT_CUDA_COMPAT_INFO"
	.align	4
        /*0000*/ 	.byte	0x02, 0x09, 0x00, 0x00, 0x02, 0x02, 0x01, 0x00, 0x02, 0x05, 0x05, 0x00, 0x03, 0x07, 0x01, 0x01
        /*0010*/ 	.byte	0x02, 0x03, 0x00, 0x00, 0x02, 0x06, 0x01, 0x00, 0x04, 0x0b, 0x08, 0x00, 0x09, 0x00, 0x00, 0x00
        /*0020*/ 	.byte	0x00, 0x00, 0x00, 0x00


//--------------------- .nv.info._Z16movimientoArribaPfii --------------------------
	.section	.nv.info._Z16movimientoArribaPfii,"",@"SHT_CUDA_INFO"
	.sectionflags	@""
	.align	4


	//----- nvinfo : EIATTR_CUDA_API_VERSION
	.align		4
        /*0000*/ 	.byte	0x04, 0x37
        /*0002*/ 	.short	(.L_22 - .L_21)
.L_21:
        /*0004*/ 	.word	0x00000082


	//----- nvinfo : EIATTR_KPARAM_INFO
	.align		4
.L_22:
        /*0008*/ 	.byte	0x04, 0x17
        /*000a*/ 	.short	(.L_24 - .L_23)
.L_23:
        /*000c*/ 	.word	0x00000000
        /*0010*/ 	.short	0x0002
        /*0012*/ 	.short	0x000c
        /*0014*/ 	.byte	0x00, 0xf0, 0x11, 0x00


	//----- nvinfo : EIATTR_KPARAM_INFO
	.align		4
.L_24:
        /*0018*/ 	.byte	0x04, 0x17
        /*001a*/ 	.short	(.L_26 - .L_25)
.L_25:
        /*001c*/ 	.word	0x00000000
        /*0020*/ 	.short	0x0001
        /*0022*/ 	.short	0x0008
        /*0024*/ 	.byte	0x00, 0xf0, 0x11, 0x00


	//----- nvinfo : EIATTR_KPARAM_INFO
	.align		4
.L_26:
        /*0028*/ 	.byte	0x04, 0x17
        /*002a*/ 	.short	(.L_28 - .L_27)
.L_27:
        /*002c*/ 	.word	0x00000000
        /*0030*/ 	.short	0x0000
        /*0032*/ 	.short	0x0000
        /*0034*/ 	.byte	0x00, 0xf5, 0x21, 0x00


	//----- nvinfo : EIATTR_SPARSE_MMA_MASK
	.align		4
.L_28:
        /*0038*/ 	.byte	0x03, 0x50
        /*003a*/ 	.short	0x0000


	//----- nvinfo : EIATTR_MAXREG_COUNT
	.align		4
        /*003c*/ 	.byte	0x03, 0x1b
        /*003e*/ 	.short	0x00ff


	//----- nvinfo : EIATTR_MERCURY_ISA_VERSION
	.align		4
        /*0040*/ 	.byte	0x03, 0x5f
        /*0042*/ 	.short	0x0101


	//----- nvinfo : EIATTR_VRC_CTA_INIT_COUNT
	.align		4
        /*0044*/ 	.byte	0x02, 0x4a
	.zero		1
	.zero		1


	//----- nvinfo : EIATTR_EXIT_INSTR_OFFSETS
	.align		4
        /*0048*/ 	.byte	0x04, 0x1c
        /*004a*/ 	.short	(.L_30 - .L_29)


	//   ....[0]....
.L_29:
        /*004c*/ 	.word	0x000004a0


	//   ....[1]....
        /*0050*/ 	.word	0x00000550


	//----- nvinfo : EIATTR_CRS_STACK_SIZE
	.align		4
.L_30:
        /*0054*/ 	.byte	0x04, 0x1e
        /*0056*/ 	.short	(.L_32 - .L_31)
.L_31:
        /*0058*/ 	.word	0x00000000


	//----- nvinfo : EIATTR_CBANK_PARAM_SIZE
	.align		4
.L_32:
        /*005c*/ 	.byte	0x03, 0x19
        /*005e*/ 	.short	0x0010


	//----- nvinfo : EIATTR_PARAM_CBANK
	.align		4
        /*0060*/ 	.byte	0x04, 0x0a
        /*0062*/ 	.short	(.L_34 - .L_33)
	.align		4
.L_33:
        /*0064*/ 	.word	index@(.nv.constant0._Z16movimientoArribaPfii)
        /*0068*/ 	.short	0x0380
        /*006a*/ 	.short	0x0010


	//----- nvinfo : EIATTR_SW_WAR
	.align		4
.L_34:
        /*006c*/ 	.byte	0x04, 0x36
        /*006e*/ 	.short	(.L_36 - .L_35)
.L_35:
        /*0070*/ 	.word	0x00000008
.L_36:


//--------------------- .nv.info._Z17movimientoDerechaPfii --------------------------
	.section	.nv.info._Z17movimientoDerechaPfii,"",@"SHT_CUDA_INFO"
	.sectionflags	@""
	.align	4


	//----- nvinfo : EIATTR_CUDA_API_VERSION
	.align		4
        /*0000*/ 	.byte	0x04, 0x37
        /*0002*/ 	.short	(.L_38 - .L_37)
.L_37:
        /*0004*/ 	.word	0x00000082


	//----- nvinfo : EIATTR_KPARAM_INFO
	.align		4
.L_38:
        /*0008*/ 	.byte	0x04, 0x17
        /*000a*/ 	.short	(.L_40 - .L_39)
.L_39:
        /*000c*/ 	.word	0x00000000
        /*0010*/ 	.short	0x0002
        /*0012*/ 	.short	0x000c
        /*0014*/ 	.byte	0x00, 0xf0, 0x11, 0x00


	//----- nvinfo : EIATTR_KPARAM_INFO
	.align		4
.L_40:
        /*0018*/ 	.byte	0x04, 0x17
        /*001a*/ 	.short	(.L_42 - .L_41)
.L_41:
        /*001c*/ 	.word	0x00000000
        /*0020*/ 	.short	0x0001
        /*0022*/ 	.short	0x0008
        /*0024*/ 	.byte	0x00, 0xf0, 0x11, 0x00


	//----- nvinfo : EIATTR_KPARAM_INFO
	.align		4
.L_42:
        /*0028*/ 	.byte	0x04, 0x17
        /*002a*/ 	.short	(.L_44 - .L_43)
.L_43:
        /*002c*/ 	.word	0x00000000
        /*0030*/ 	.short	0x0000
        /*0032*/ 	.short	0x0000
        /*0034*/ 	.byte	0x00, 0xf5, 0x21, 0x00


	//----- nvinfo : EIATTR_SPARSE_MMA_MASK
	.align		4
.L_44:
        /*0038*/ 	.byte	0x03, 0x50
        /*003a*/ 	.short	0x0000


	//----- nvinfo : EIATTR_MAXREG_COUNT
	.align		4
        /*003c*/ 	.byte	0x03, 0x1b
        /*003e*/ 	.short	0x00ff


	//----- nvinfo : EIATTR_MERCURY_ISA_VERSION
	.align		4
        /*0040*/ 	.byte	0x03, 0x5f
        /*0042*/ 	.short	0x0101


	//----- nvinfo : EIATTR_VRC_CTA_INIT_COUNT
	.align		4
        /*0044*/ 	.byte	0x02, 0x4a
	.zero		1
	.zero		1


	//----- nvinfo : EIATTR_EXIT_INSTR_OFFSETS
	.align		4
        /*0048*/ 	.byte	0x04, 0x1c
        /*004a*/ 	.short	(.L_46 - .L_45)


	//   ....[0]....
.L_45:
        /*004c*/ 	.word	0x00000430


	//   ....[1]....
        /*0050*/ 	.word	0x000004f0


	//----- nvinfo : EIATTR_CRS_STACK_SIZE
	.align		4
.L_46:
        /*0054*/ 	.byte	0x04, 0x1e
        /*0056*/ 	.short	(.L_48 - .L_47)
.L_47:
        /*0058*/ 	.word	0x00000000


	//----- nvinfo : EIATTR_CBANK_PARAM_SIZE
	.align		4
.L_48:
        /*005c*/ 	.byte	0x03, 0x19
        /*005e*/ 	.short	0x0010


	//----- nvinfo : EIATTR_PARAM_CBANK
	.align		4
        /*0060*/ 	.byte	0x04, 0x0a
        /*0062*/ 	.short	(.L_50 - .L_49)
	.align		4
.L_49:
        /*0064*/ 	.word	index@(.nv.constant0._Z17movimientoDerechaPfii)
        /*0068*/ 	.short	0x0380
        /*006a*/ 	.short	0x0010


	//----- nvinfo : EIATTR_SW_WAR
	.align		4
.L_50:
        /*006c*/ 	.byte	0x04, 0x36
        /*006e*/ 	.short	(.L_52 - .L_51)
.L_51:
        /*0070*/ 	.word	0x00000008
.L_52:


//--------------------- .nv.callgraph             --------------------------
	.section	.nv.callgraph,"",@"SHT_CUDA_CALLGRAPH"
	.align	4
	.sectionentsize	8
	.align		4
        /*0000*/ 	.word	0x00000000
	.align		4
        /*0004*/ 	.word	0xffffffff
	.align		4
        /*0008*/ 	.word	0x00000000
	.align		4
        /*000c*/ 	.word	0xfffffffe
	.align		4
        /*0010*/ 	.word	0x00000000
	.align		4
        /*0014*/ 	.word	0xfffffffd
	.align		4
        /*0018*/ 	.word	0x00000000
	.align		4
        /*001c*/ 	.word	0xfffffffc


//--------------------- .nv.constant4             --------------------------
	.section	.nv.constant4,"a",@progbits
	.align	8
	.align		8
.nv.constant4:
        /*0000*/ 	.dword	precalc_xorwow_matrix
	.align		8
        /*0008*/ 	.dword	precalc_xorwow_offset_matrix
	.align		8
        /*0010*/ 	.dword	mrg32k3aM1
	.align		8
        /*0018*/ 	.dword	mrg32k3aM2
	.align		8
        /*0020*/ 	.dword	mrg32k3aM1SubSeq
	.align		8
        /*0028*/ 	.dword	mrg32k3aM2SubSeq
	.align		8
        /*0030*/ 	.dword	mrg32k3aM1Seq
	.align		8
        /*0038*/ 	.dword	mrg32k3aM2Seq


//--------------------- .nv.constant3             --------------------------
	.section	.nv.constant3,"a",@progbits
	.align	8
.nv.constant3:
	.type		__cr_lgamma_table,@object
	.size		__cr_lgamma_table,(.L_8 - __cr_lgamma_table)
__cr_lgamma_table:
        /*0000*/ 	.byte	0x00, 0x00, 0x00, 0x00, 0x00, 0x00, 0x00, 0x00, 0x00, 0x00, 0x00, 0x00, 0x00, 0x00, 0x00, 0x00
        /*0010*/ 	.byte	0xef, 0x39, 0xfa, 0xfe, 0x42, 0x2e, 0xe6, 0x3f, 0x02, 0x20, 0x2a, 0xfa, 0x0b, 0xab, 0xfc, 0x3f
        /*0020*/ 	.byte	0xf9, 0x2c, 0x92, 0x7c, 0xa7, 0x6c, 0x09, 0x40, 0xc9, 0x79, 0x44, 0x3c, 0x64, 0x26, 0x13, 0x40
        /*0030*/ 	.byte	0xca, 0x01, 0xcf, 0x3a, 0x27, 0x51, 0x1a, 0x40, 0x30, 0xcc, 0x2d, 0xf3, 0xe1, 0x0c, 0x21, 0x40
        /*0040*/ 	.byte	0x0d, 0xb7, 0xfc, 0x82, 0x8e, 0x35, 0x25, 0x40
.L_8:


//--------------------- .text._Z16movimientoArribaPfii --------------------------
	.section	.text._Z16movimientoArribaPfii,"ax",@progbits
	.align	128
        .global         _Z16movimientoArribaPfii
        .type           _Z16movimientoArribaPfii,@function
        .size           _Z16movimientoArribaPfii,(.L_x_15 - _Z16movimientoArribaPfii)
        .other          _Z16movimientoArribaPfii,@"STO_CUDA_ENTRY STV_DEFAULT"
_Z16movimientoArribaPfii:
.text._Z16movimientoArribaPfii:
[----:B------:R-:W-:Y:S01]  /*0000*/  LDC R1, c[0x0][0x37c] ;  /* 0x0000df00ff017b82 */ /* 0x000fe20000000800 */
[----:B------:R-:W0:Y:S01]  /*0010*/  LDCU.64 UR6, c[0x0][0x388] ;  /* 0x00007100ff0677ac */ /* 0x000e220008000a00 */
[----:B------:R-:W1:Y:S01]  /*0020*/  S2R R0, SR_TID.X ;  /* 0x0000000000007919 */ /* 0x000e620000002100 */
[----:B------:R-:W-:Y:S02]  /*0030*/  HFMA2 R13, -RZ, RZ, 0, 0 ;  /* 0x00000000ff0d7431 */ /* 0x000fe400000001ff */
[----:B------:R-:W-:Y:S01]  /*0040*/  IMAD.MOV.U32 R8, RZ, RZ, RZ ;  /* 0x000000ffff087224 */ /* 0x000fe200078e00ff */
[----:B------:R-:W2:Y:S01]  /*0050*/  LDCU.64 UR4, c[0x0][0x358] ;  /* 0x00006b00ff0477ac */ /* 0x000ea20008000a00 */
[----:B0-----:R-:W-:-:S04]  /*0060*/  IMAD.U32 R9, RZ, RZ, UR6 ;  /* 0x00000006ff097e24 */ /* 0x001fc8000f8e00ff */
[C---:B------:R-:W-:Y:S01]  /*0070*/  IMAD R10, R9.reuse, UR7, RZ ;  /* 0x00000007090a7c24 */ /* 0x040fe2000f8e02ff */
[----:B------:R-:W-:-:S04]  /*0080*/  ISETP.GT.AND P1, PT, R9, RZ, PT ;  /* 0x000000ff0900720c */ /* 0x000fc80003f24270 */
[----:B------:R-:W-:-:S04]  /*0090*/  ISETP.GT.AND P0, PT, R10, UR7, PT ;  /* 0x000000070a007c0c */ /* 0x000fc8000bf04270 */
[----:B------:R-:W-:-:S13]  /*00a0*/  ISETP.LT.OR P0, PT, R9, 0x1, !P0 ;  /* 0x000000010900780c */ /* 0x000fda0004701670 */
[----:B-12---:R-:W-:Y:S05]  /*00b0*/  @P0 BRA `(.L_x_0) ;  /* 0x0000000000f80947 */ /* 0x006fea0003800000 */
[----:B------:R-:W0:Y:S01]  /*00c0*/  LDC.64 R2, c[0x0][0x380] ;  /* 0x0000e000ff027b82 */ /* 0x000e220000000a00 */
[----:B------:R-:W1:Y:S01]  /*00d0*/  LDCU UR6, c[0x0][0x38c] ;  /* 0x00007180ff0677ac */ /* 0x000e620008000800 */
[----:B------:R-:W-:Y:S01]  /*00e0*/  BSSY.RECONVERGENT B0, `(.L_x_0) ;  /* 0x000003b000007945 */ /* 0x000fe20003800200 */
[----:B------:R-:W-:Y:S01]  /*00f0*/  IADD3 R12, PT, PT, R9, -0x1, RZ ;  /* 0xffffffff090c7810 */ /* 0x000fe20007ffe0ff */
[----:B------:R-:W-:Y:S01]  /*0100*/  IMAD.MOV.U32 R8, RZ, RZ, RZ ;  /* 0x000000ffff087224 */ /* 0x000fe200078e00ff */
[----:B------:R-:W-:Y:S01]  /*0110*/  MOV R13, RZ ;  /* 0x000000ff000d7202 */ /* 0x000fe20000000f00 */
[----:B------:R-:W2:Y:S01]  /*0120*/  LDCU UR8, c[0x0][0x388] ;  /* 0x00007100ff0877ac */ /* 0x000ea20008000800 */
[----:B------:R-:W3:Y:S01]  /*0130*/  LDCU UR7, c[0x0][0x38c] ;  /* 0x00007180ff0777ac */ /* 0x000ee20008000800 */
[----:B-1----:R-:W-:-:S07]  /*0140*/  IMAD.U32 R11, RZ, RZ, UR6 ;  /* 0x00000006ff0b7e24 */ /* 0x002fce000f8e00ff */
.L_x_5:
[----:B--2---:R-:W-:-:S05]  /*0150*/  MOV R9, UR8 ;  /* 0x0000000800097c02 */ /* 0x004fca0008000f00 */
[----:B01----:R-:W-:-:S04]  /*0160*/  IMAD R5, R0, R9, R13 ;  /* 0x0000000900057224 */ /* 0x003fc800078e020d */
[----:B0-----:R-:W-:-:S05]  /*0170*/  IMAD.WIDE R4, R5, 0x4, R2 ;  /* 0x0000000405047825 */ /* 0x001fca00078e0202 */
[----:B------:R0:W5:Y:S01]  /*0180*/  LDG.E R16, desc[UR4][R4.64] ;  /* 0x0000000404107981 */ /* 0x000162000c1e1900 */
[----:B------:R-:W-:Y:S01]  /*0190*/  ISETP.GE.AND P0, PT, R13, R12, PT ;  /* 0x0000000c0d00720c */ /* 0x000fe20003f06270 */
[----:B------:R-:W-:Y:S01]  /*01a0*/  IMAD R7, R0, R9, R11 ;  /* 0x0000000900077224 */ /* 0x000fe200078e020b */
[----:B------:R-:W-:Y:S04]  /*01b0*/  BSSY.RECONVERGENT B1, `(.L_x_1) ;  /* 0x0000029000017945 */ /* 0x000fe80003800200 */
[----:B------:R-:W-:Y:S01]  /*01c0*/  BSSY.RELIABLE B2, `(.L_x_2) ;  /* 0x000001a000027945 */ /* 0x000fe20003800100 */
[----:B------:R-:W-:-:S06]  /*01d0*/  IMAD.WIDE R6, R7, 0x4, R2 ;  /* 0x0000000407067825 */ /* 0x000fcc00078e0202 */
[----:B0-----:R-:W-:Y:S05]  /*01e0*/  @P0 BRA `(.L_x_3) ;  /* 0x0000000000480947 */ /* 0x001fea0003800000 */
[----:B------:R-:W2:Y:S02]  /*01f0*/  LDG.E R15, desc[UR4][R6.64] ;  /* 0x00000004060f7981 */ /* 0x000ea4000c1e1900 */
[----:B--2---:R-:W-:-:S04]  /*0200*/  FSETP.NEU.AND P0, PT, R15, RZ, PT ;  /* 0x000000ff0f00720b */ /* 0x004fc80003f0d000 */
[----:B-----5:R-:W-:-:S04]  /*0210*/  FSETP.EQ.OR P0, PT, R16, RZ, !P0 ;  /* 0x000000ff1000720b */ /* 0x020fc80004702400 */
[----:B------:R-:W-:-:S13]  /*0220*/  FSETP.NEU.OR P0, PT, R16, R15, P0 ;  /* 0x0000000f1000720b */ /* 0x000fda000070d400 */
[----:B------:R-:W-:Y:S05]  /*0230*/  @!P0 BREAK.RELIABLE B2 ;  /* 0x0000000000028942 */ /* 0x000fea0003800100 */
[----:B------:R-:W-:Y:S05]  /*0240*/  @P0 BRA `(.L_x_3) ;  /* 0x0000000000300947 */ /* 0x000fea0003800000 */
[----:B------:R-:W-:Y:S01]  /*0250*/  FADD R16, R16, R15 ;  /* 0x0000000f10107221 */ /* 0x000fe20000000000 */
[----:B------:R-:W-:Y:S01]  /*0260*/  IMAD R15, R0, R9, R8 ;  /* 0x00000009000f7224 */ /* 0x000fe200078e0208 */
[----:B------:R0:W-:Y:S01]  /*0270*/  STG.E desc[UR4][R4.64], RZ ;  /* 0x000000ff04007986 */ /* 0x0001e2000c101904 */
[----:B------:R-:W-:Y:S01]  /*0280*/  VIADD R13, R13, 0x1 ;  /* 0x000000010d0d7836 */ /* 0x000fe20000000000 */
[----:B------:R-:W-:Y:S01]  /*0290*/  IADD3 R11, PT, PT, R11, 0x1, RZ ;  /* 0x000000010b0b7810 */ /* 0x000fe20007ffe0ff */
[----:B------:R-:W-:Y:S01]  /*02a0*/  IMAD.WIDE R14, R15, 0x4, R2 ;  /* 0x000000040f0e7825 */ /* 0x000fe200078e0202 */
[----:B------:R-:W1:Y:S01]  /*02b0*/  F2I.TRUNC.NTZ R16, R16 ;  /* 0x0000001000107305 */ /* 0x000e62000020f100 */
[----:B------:R0:W-:Y:S02]  /*02c0*/  STG.E desc[UR4][R6.64], RZ ;  /* 0x000000ff06007986 */ /* 0x0001e4000c101904 */
[----:B------:R-:W-:Y:S01]  /*02d0*/  VIADD R8, R8, 0x1 ;  /* 0x0000000108087836 */ /* 0x000fe20000000000 */
[----:B-1----:R-:W-:-:S05]  /*02e0*/  I2FP.F32.S32 R17, R16 ;  /* 0x0000001000117245 */ /* 0x002fca0000201400 */
[----:B------:R0:W-:Y:S01]  /*02f0*/  STG.E desc[UR4][R14.64], R17 ;  /* 0x000000110e007986 */ /* 0x0001e2000c101904 */
[----:B------:R-:W-:Y:S05]  /*0300*/  BRA `(.L_x_4) ;  /* 0x00000000004c7947 */ /* 0x000fea0003800000 */
.L_x_3:
[----:B-----5:R-:W-:-:S13]  /*0310*/  FSETP.NEU.AND P0, PT, R16, RZ, PT ;  /* 0x000000ff1000720b */ /* 0x020fda0003f0d000 */
[----:B------:R-:W-:Y:S05]  /*0320*/  @!P0 BREAK.RELIABLE B2 ;  /* 0x0000000000028942 */ /* 0x000fea0003800100 */
[----:B------:R-:W-:Y:S01]  /*0330*/  @!P0 IADD3 R13, PT, PT, R13, 0x1, RZ ;  /* 0x000000010d0d8810 */ /* 0x000fe20007ffe0ff */
[----:B------:R-:W-:Y:S01]  /*0340*/  @!P0 VIADD R11, R11, 0x1 ;  /* 0x000000010b0b8836 */ /* 0x000fe20000000000 */
[----:B------:R-:W-:Y:S06]  /*0350*/  @!P0 BRA `(.L_x_4) ;  /* 0x0000000000388947 */ /* 0x000fec0003800000 */
[----:B---3--:R-:W-:Y:S05]  /*0360*/  BSYNC.RELIABLE B2 ;  /* 0x0000000000027941 */ /* 0x008fea0003800100 */
.L_x_2:
[----:B------:R-:W2:Y:S02]  /*0370*/  LDG.E R6, desc[UR4][R6.64] ;  /* 0x0000000406067981 */ /* 0x000ea4000c1e1900 */
[----:B--2---:R-:W-:-:S13]  /*0380*/  FSETP.NEU.AND P0, PT, R6, RZ, PT ;  /* 0x000000ff0600720b */ /* 0x004fda0003f0d000 */
[----:B------:R-:W-:Y:S05]  /*0390*/  @!P0 BRA `(.L_x_4) ;  /* 0x0000000000288947 */ /* 0x000fea0003800000 */
[----:B------:R-:W0:Y:S01]  /*03a0*/  F2I.TRUNC.NTZ R6, R16 ;  /* 0x0000001000067305 */ /* 0x000e22000020f100 */
[----:B------:R-:W-:Y:S01]  /*03b0*/  IMAD R7, R0, R9, R8 ;  /* 0x0000000900077224 */ /* 0x000fe200078e0208 */
[----:B------:R1:W-:Y:S01]  /*03c0*/  STG.E desc[UR4][R4.64], RZ ;  /* 0x000000ff04007986 */ /* 0x0003e2000c101904 */
[----:B------:R-:W-:Y:S01]  /*03d0*/  IADD3 R14, PT, PT, R11, UR7, RZ ;  /* 0x000000070b0e7c10 */ /* 0x000fe2000fffe0ff */
[----:B------:R-:W-:Y:S01]  /*03e0*/  IMAD.MOV.U32 R13, RZ, RZ, R11 ;  /* 0x000000ffff0d7224 */ /* 0x000fe200078e000b */
[----:B------:R-:W-:-:S03]  /*03f0*/  IADD3 R8, PT, PT, R8, UR7, RZ ;  /* 0x0000000708087c10 */ /* 0x000fc6000fffe0ff */
[----:B------:R-:W-:Y:S01]  /*0400*/  IMAD.MOV.U32 R11, RZ, RZ, R14 ;  /* 0x000000ffff0b7224 */ /* 0x000fe200078e000e */
[----:B0-----:R-:W-:Y:S01]  /*0410*/  I2FP.F32.S32 R15, R6 ;  /* 0x00000006000f7245 */ /* 0x001fe20000201400 */
[----:B------:R-:W-:-:S05]  /*0420*/  IMAD.WIDE R6, R7, 0x4, R2 ;  /* 0x0000000407067825 */ /* 0x000fca00078e0202 */
[----:B------:R1:W-:Y:S02]  /*0430*/  STG.E desc[UR4][R6.64], R15 ;  /* 0x0000000f06007986 */ /* 0x0003e4000c101904 */
.L_x_4:
[----:B---3--:R-:W-:Y:S05]  /*0440*/  BSYNC.RECONVERGENT B1 ;  /* 0x0000000000017941 */ /* 0x008fea0003800200 */
.L_x_1:
[----:B------:R-:W-:Y:S02]  /*0450*/  ISETP.GE.AND P0, PT, R13, R9, PT ;  /* 0x000000090d00720c */ /* 0x000fe40003f06270 */
[----:B------:R-:W-:Y:S02]  /*0460*/  ISETP.LT.AND P2, PT, R11, R10, PT ;  /* 0x0000000a0b00720c */ /* 0x000fe40003f41270 */
[----:B------:R-:W-:-:S11]  /*0470*/  PLOP3.LUT P1, PT, P0, PT, PT, 0x8, 0x80 ;  /* 0x000000000080781c */ /* 0x000fd6000072e170 */
[----:B------:R-:W-:Y:S05]  /*0480*/  @!P0 BRA P2, `(.L_x_5) ;  /* 0xfffffffc00308947 */ /* 0x000fea000103ffff */
[----:B------:R-:W-:Y:S05]  /*0490*/  BSYNC.RECONVERGENT B0 ;  /* 0x0000000000007941 */ /* 0x000fea0003800200 */
.L_x_0:
[----:B------:R-:W-:Y:S05]  /*04a0*/  @!P1 EXIT ;  /* 0x000000000000994d */ /* 0x000fea0003800000 */
[----:B01----:R-:W0:Y:S01]  /*04b0*/  LDC.64 R4, c[0x0][0x380] ;  /* 0x0000e000ff047b82 */ /* 0x003e220000000a00 */
[----:B------:R-:W-:-:S04]  /*04c0*/  IMAD R3, R0, R9, R13 ;  /* 0x0000000900037224 */ /* 0x000fc800078e020d */
[----:B0-----:R-:W-:-:S05]  /*04d0*/  IMAD.WIDE R2, R3, 0x4, R4 ;  /* 0x0000000403027825 */ /* 0x001fca00078e0204 */
[----:B------:R-:W2:Y:S01]  /*04e0*/  LDG.E R6, desc[UR4][R2.64] ;  /* 0x0000000402067981 */ /* 0x000ea2000c1e1900 */
[----:B------:R-:W-:-:S03]  /*04f0*/  IMAD R9, R0, R9, R8 ;  /* 0x0000000900097224 */ /* 0x000fc600078e0208 */
[----:B------:R-:W-:Y:S01]  /*0500*/  STG.E desc[UR4][R2.64], RZ ;  /* 0x000000ff02007986 */ /* 0x000fe2000c101904 */
[----:B------:R-:W-:Y:S01]  /*0510*/  IMAD.WIDE R4, R9, 0x4, R4 ;  /* 0x0000000409047825 */ /* 0x000fe200078e0204 */
[----:B--2---:R-:W0:Y:S02]  /*0520*/  F2I.TRUNC.NTZ R6, R6 ;  /* 0x0000000600067305 */ /* 0x004e24000020f100 */
[----:B0-----:R-:W-:-:S05]  /*0530*/  I2FP.F32.S32 R7, R6 ;  /* 0x0000000600077245 */ /* 0x001fca0000201400 */
[----:B------:R-:W-:Y:S01]  /*0540*/  STG.E desc[UR4][R4.64], R7 ;  /* 0x0000000704007986 */ /* 0x000fe2000c101904 */
[----:B------:R-:W-:Y:S05]  /*0550*/  EXIT ;  /* 0x000000000000794d */ /* 0x000fea0003800000 */
.L_x_6:
[----:B------:R-:W-:-:S00]  /*0560*/  BRA `(.L_x_6) ;  /* 0xfffffffc00fc7947 */ /* 0x000fc0000383ffff */
[----:B------:R-:W-:-:S00]  /*0570*/  NOP ;  /* 0x0000000000007918 */ /* 0x000fc00000000000 */
        /* <DEDUP_REMOVED lines=8> */
.L_x_15:


//--------------------- .text._Z17movimientoDerechaPfii --------------------------
	.section	.text._Z17movimientoDerechaPfii,"ax",@progbits
	.align	128
        .global         _Z17movimientoDerechaPfii
        .type           _Z17movimientoDerechaPfii,@function
        .size           _Z17movimientoDerechaPfii,(.L_x_16 - _Z17movimientoDerechaPfii)
        .other          _Z17movimientoDerechaPfii,@"STO_CUDA_ENTRY STV_DEFAULT"
_Z17movimientoDerechaPfii:
.text._Z17movimientoDerechaPfii:
[----:B------:R-:W-:Y:S01]  /*0000*/  LDC R1, c[0x0][0x37c] ;  /* 0x0000df00ff017b82 */ /* 0x000fe20000000800 */
[----:B------:R-:W0:Y:S01]  /*0010*/  LDCU UR4, c[0x0][0x38c] ;  /* 0x00007180ff0477ac */ /* 0x000e220008000800 */
[----:B------:R-:W1:Y:S01]  /*0020*/  S2R R7, SR_TID.X ;  /* 0x0000000000077919 */ /* 0x000e620000002100 */
[----:B------:R-:W2:Y:S01]  /*0030*/  LDCU.64 UR6, c[0x0][0x358] ;  /* 0x00006b00ff0677ac */ /* 0x000ea20008000a00 */
[----:B0-----:R-:W-:Y:S02]  /*0040*/  UISETP.GT.AND UP0, UPT, UR4, URZ, UPT ;  /* 0x000000ff0400728c */ /* 0x001fe4000bf04270 */
[----:B------:R-:W-:-:S04]  /*0050*/  UIADD3 UR5, UPT, UPT, UR4, -0x1, URZ ;  /* 0xffffffff04057890 */ /* 0x000fc8000fffe0ff */
[----:B------:R-:W-:Y:S01]  /*0060*/  PLOP3.LUT P0, PT, PT, PT, UP0, 0x80, 0x8 ;  /* 0x000000000008781c */ /* 0x000fe20003f0f008 */
[----:B------:R-:W-:Y:S01]  /*0070*/  UISETP.GE.AND UP0, UPT, UR4, 0x2, UPT ;  /* 0x000000020400788c */ /* 0x000fe2000bf06270 */
[----:B------:R-:W-:Y:S02]  /*0080*/  MOV R6, UR5 ;  /* 0x0000000500067c02 */ /* 0x000fe40008000f00 */
[----:B------:R-:W-:-:S06]  /*0090*/  MOV R0, UR5 ;  /* 0x0000000500007c02 */ /* 0x000fcc0008000f00 */
[----:B-12---:R-:W-:Y:S05]  /*00a0*/  BRA.U !UP0, `(.L_x_7) ;  /* 0x0000000108e07547 */ /* 0x006fea000b800000 */
[----:B------:R-:W0:Y:S01]  /*00b0*/  LDC R14, c[0x0][0x388] ;  /* 0x0000e200ff0e7b82 */ /* 0x000e220000000800 */
[----:B------:R-:W-:Y:S01]  /*00c0*/  UIADD3 UR4, UPT, UPT, UR4, -0x2, URZ ;  /* 0xfffffffe04047890 */ /* 0x000fe2000fffe0ff */
[----:B------:R-:W-:Y:S01]  /*00d0*/  BSSY.RECONVERGENT B0, `(.L_x_8) ;  /* 0x0000033000007945 */ /* 0x000fe20003800200 */
[----:B------:R-:W-:-:S04]  /*00e0*/  IMAD.MOV.U32 R0, RZ, RZ, R6 ;  /* 0x000000ffff007224 */ /* 0x000fc800078e0006 */
[----:B------:R-:W-:Y:S01]  /*00f0*/  MOV R12, UR4 ;  /* 0x00000004000c7c02 */ /* 0x000fe20008000f00 */
[----:B------:R-:W1:Y:S06]  /*0100*/  LDC.64 R2, c[0x0][0x380] ;  /* 0x0000e000ff027b82 */ /* 0x000e6c0000000a00 */
.L_x_13:
[----:B0-----:R-:W-:-:S04]  /*0110*/  IMAD R5, R7, R14, R6 ;  /* 0x0000000e07057224 */ /* 0x001fc800078e0206 */
[----:B-1----:R-:W-:-:S05]  /*0120*/  IMAD.WIDE R4, R5, 0x4, R2 ;  /* 0x0000000405047825 */ /* 0x002fca00078e0202 */
[----:B------:R0:W5:Y:S01]  /*0130*/  LDG.E R10, desc[UR6][R4.64] ;  /* 0x00000006040a7981 */ /* 0x000162000c1e1900 */
[----:B------:R-:W-:Y:S01]  /*0140*/  ISETP.NE.AND P0, PT, R6, RZ, PT ;  /* 0x000000ff0600720c */ /* 0x000fe20003f05270 */
[--C-:B------:R-:W-:Y:S01]  /*0150*/  IMAD R9, R7, R14, R12.reuse ;  /* 0x0000000e07097224 */ /* 0x100fe200078e020c */
[----:B------:R-:W-:Y:S04]  /*0160*/  BSSY.RECONVERGENT B1, `(.L_x_9) ;  /* 0x0000026000017945 */ /* 0x000fe80003800200 */
[----:B------:R-:W-:Y:S01]  /*0170*/  BSSY.RELIABLE B2, `(.L_x_10) ;  /* 0x000001b000027945 */ /* 0x000fe20003800100 */
[----:B------:R-:W-:Y:S02]  /*0180*/  IMAD.MOV.U32 R13, RZ, RZ, R12 ;  /* 0x000000ffff0d7224 */ /* 0x000fe400078e000c */
[----:B------:R-:W-:-:S04]  /*0190*/  IMAD.WIDE R8, R9, 0x4, R2 ;  /* 0x0000000409087825 */ /* 0x000fc800078e0202 */
[----:B------:R-:W-:Y:S05]  /*01a0*/  @!P0 BRA `(.L_x_11) ;  /* 0x0000000000488947 */ /* 0x000fea0003800000 */
        /* <DEDUP_REMOVED lines=9> */
[----:B------:R-:W-:Y:S01]  /*0240*/  IADD3 R6, PT, PT, R12, -0x1, RZ ;  /* 0xffffffff0c067810 */ /* 0x000fe20007ffe0ff */
[----:B------:R-:W-:Y:S01]  /*0250*/  VIADD R0, R0, 0xffffffff ;  /* 0xffffffff00007836 */ /* 0x000fe20000000000 */
[----:B------:R-:W-:Y:S01]  /*0260*/  IADD3 R12, PT, PT, R12, -0x2, RZ ;  /* 0xfffffffe0c0c7810 */ /* 0x000fe20007ffe0ff */
[----:B------:R-:W2:Y:S01]  /*0270*/  F2I.TRUNC.NTZ R13, R13 ;  /* 0x0000000d000d7305 */ /* 0x000ea2000020f100 */
[----:B------:R-:W-:Y:S01]  /*0280*/  IMAD.WIDE R10, R11, 0x4, R2 ;  /* 0x000000040b0a7825 */ /* 0x000fe200078e0202 */
[----:B------:R1:W-:Y:S01]  /*0290*/  STG.E desc[UR6][R8.64], RZ ;  /* 0x000000ff08007986 */ /* 0x0003e2000c101906 */
[----:B--2---:R-:W-:-:S05]  /*02a0*/  I2FP.F32.S32 R15, R13 ;  /* 0x0000000d000f7245 */ /* 0x004fca0000201400 */
[----:B------:R1:W-:Y:S01]  /*02b0*/  STG.E desc[UR6][R10.64], R15 ;  /* 0x0000000f0a007986 */ /* 0x0003e2000c101906 */
[----:B------:R-:W-:Y:S05]  /*02c0*/  BRA `(.L_x_12) ;  /* 0x00000000003c7947 */ /* 0x000fea0003800000 */
.L_x_11:
[----:B-----5:R-:W-:-:S13]  /*02d0*/  FSETP.NEU.AND P0, PT, R10, RZ, PT ;  /* 0x000000ff0a00720b */ /* 0x020fda0003f0d000 */
[----:B------:R-:W-:Y:S05]  /*02e0*/  @!P0 BREAK.RELIABLE B2 ;  /* 0x0000000000028942 */ /* 0x000fea0003800100 */
[----:B------:R-:W-:Y:S01]  /*02f0*/  @!P0 VIADD R6, R6, 0xffffffff ;  /* 0xffffffff06068836 */ /* 0x000fe20000000000 */
[----:B------:R-:W-:Y:S01]  /*0300*/  @!P0 IADD3 R12, PT, PT, R12, -0x1, RZ ;  /* 0xffffffff0c0c8810 */ /* 0x000fe20007ffe0ff */
[----:B------:R-:W-:Y:S06]  /*0310*/  @!P0 BRA `(.L_x_12) ;  /* 0x0000000000288947 */ /* 0x000fec0003800000 */
[----:B------:R-:W-:Y:S05]  /*0320*/  BSYNC.RELIABLE B2 ;  /* 0x0000000000027941 */ /* 0x000fea0003800100 */
.L_x_10:
[----:B------:R-:W2:Y:S01]  /*0330*/  LDG.E R8, desc[UR6][R8.64] ;  /* 0x0000000608087981 */ /* 0x000ea2000c1e1900 */
[----:B------:R-:W-:Y:S01]  /*0340*/  VIADD R12, R13, 0xffffffff ;  /* 0xffffffff0d0c7836 */ /* 0x000fe20000000000 */
[----:B--2---:R-:W-:-:S13]  /*0350*/  FSETP.NEU.AND P0, PT, R8, RZ, PT ;  /* 0x000000ff0800720b */ /* 0x004fda0003f0d000 */
[----:B------:R-:W-:Y:S01]  /*0360*/  @P0 IMAD R11, R7, R14, R0 ;  /* 0x0000000e070b0224 */ /* 0x000fe200078e0200 */
[----:B------:R2:W-:Y:S01]  /*0370*/  @P0 STG.E desc[UR6][R4.64], RZ ;  /* 0x000000ff04000986 */ /* 0x0005e2000c101906 */
[----:B------:R-:W-:Y:S01]  /*0380*/  @P0 MOV R6, R13 ;  /* 0x0000000d00060202 */ /* 0x000fe20000000f00 */
[----:B------:R-:W-:Y:S02]  /*0390*/  @P0 VIADD R0, R0, 0xffffffff ;  /* 0xffffffff00000836 */ /* 0x000fe40000000000 */
[----:B------:R-:W-:-:S05]  /*03a0*/  @P0 IMAD.WIDE R10, R11, 0x4, R2 ;  /* 0x000000040b0a0825 */ /* 0x000fca00078e0202 */
[----:B------:R2:W-:Y:S02]  /*03b0*/  @P0 STG.E desc[UR6][R10.64], RZ ;  /* 0x000000ff0a000986 */ /* 0x0005e4000c101906 */
.L_x_12:
[----:B------:R-:W-:Y:S05]  /*03c0*/  BSYNC.RECONVERGENT B1 ;  /* 0x0000000000017941 */ /* 0x000fea0003800200 */
.L_x_9:
[----:B012---:R-:W-:-:S04]  /*03d0*/  LOP3.LUT R4, R6, R12, RZ, 0xfc, !PT ;  /* 0x0000000c06047212 */ /* 0x007fc800078efcff */
[----:B------:R-:W-:-:S13]  /*03e0*/  ISETP.GT.AND P0, PT, R4, -0x1, PT ;  /* 0xffffffff0400780c */ /* 0x000fda0003f04270 */
[----:B------:R-:W-:Y:S05]  /*03f0*/  @P0 BRA `(.L_x_13) ;  /* 0xfffffffc00440947 */ /* 0x000fea000383ffff */
[----:B------:R-:W-:Y:S05]  /*0400*/  BSYNC.RECONVERGENT B0 ;  /* 0x0000000000007941 */ /* 0x000fea0003800200 */
.L_x_8:
[----:B------:R-:W-:Y:S05]  /*0410*/  WARPSYNC.ALL ;  /* 0x0000000000007948 */ /* 0x000fea0003800000 */
[----:B------:R-:W-:-:S13]  /*0420*/  ISETP.GT.AND P0, PT, R6, -0x1, PT ;  /* 0xffffffff0600780c */ /* 0x000fda0003f04270 */
.L_x_7:
[----:B------:R-:W-:Y:S05]  /*0430*/  @!P0 EXIT ;  /* 0x000000000000894d */ /* 0x000fea0003800000 */
[----:B------:R-:W0:Y:S01]  /*0440*/  LDC.64 R4, c[0x0][0x380] ;  /* 0x0000e000ff047b82 */ /* 0x000e220000000a00 */
[----:B------:R-:W1:Y:S02]  /*0450*/  LDCU UR4, c[0x0][0x388] ;  /* 0x00007100ff0477ac */ /* 0x000e640008000800 */
[----:B-1----:R-:W-:-:S04]  /*0460*/  IMAD R3, R7, UR4, R6 ;  /* 0x0000000407037c24 */ /* 0x002fc8000f8e0206 */
[----:B0-----:R-:W-:-:S05]  /*0470*/  IMAD.WIDE R2, R3, 0x4, R4 ;  /* 0x0000000403027825 */ /* 0x001fca00078e0204 */
[----:B------:R-:W2:Y:S01]  /*0480*/  LDG.E R6, desc[UR6][R2.64] ;  /* 0x0000000602067981 */ /* 0x000ea2000c1e1900 */
[----:B------:R-:W-:-:S03]  /*0490*/  IMAD R7, R7, UR4, R0 ;  /* 0x0000000407077c24 */ /* 0x000fc6000f8e0200 */
[----:B------:R-:W-:Y:S01]  /*04a0*/  STG.E desc[UR6][R2.64], RZ ;  /* 0x000000ff02007986 */ /* 0x000fe2000c101906 */
[----:B------:R-:W-:Y:S01]  /*04b0*/  IMAD.WIDE R4, R7, 0x4, R4 ;  /* 0x0000000407047825 */ /* 0x000fe200078e0204 */
[----:B--2---:R-:W0:Y:S02]  /*04c0*/  F2I.TRUNC.NTZ R6, R6 ;  /* 0x0000000600067305 */ /* 0x004e24000020f100 */
[----:B0-----:R-:W-:-:S05]  /*04d0*/  I2FP.F32.S32 R7, R6 ;  /* 0x0000000600077245 */ /* 0x001fca0000201400 */
[----:B------:R-:W-:Y:S01]  /*04e0*/  STG.E desc[UR6][R4.64], R7 ;  /* 0x0000000704007986 */ /* 0x000fe2000c101906 */
[----:B------:R-:W-:Y:S05]  /*04f0*/  EXIT ;  /* 0x000000000000794d */ /* 0x000fea0003800000 */
.L_x_14:
        /* <DEDUP_REMOVED lines=16> */
.L_x_16:


//--------------------- .nv.global.init           --------------------------
	.section	.nv.global.init,"aw",@progbits
	.align	4
.nv.global.init:
	.type		mrg32k3aM1SubSeq,@object
	.size		mrg32k3aM1SubSeq,(mrg32k3aM2SubSeq - mrg32k3aM1SubSeq)
mrg32k3aM1SubSeq:
        /*0000*/ 	.byte	0x0b, 0xcc, 0xee, 0x04, 0x73, 0x29, 0x8b, 0x6f, 0xf6, 0x53, 0x03, 0xf6, 0x23, 0xf6, 0xea, 0xda
        /* <DEDUP_REMOVED lines=125> */
	.type		mrg32k3aM2SubSeq,@object
	.size		mrg32k3aM2SubSeq,(mrg32k3aM1 - mrg32k3aM2SubSeq)
mrg32k3aM2SubSeq:
        /* <DEDUP_REMOVED lines=126> */
	.type		mrg32k3aM1,@object
	.size		mrg32k3aM1,(mrg32k3aM1Seq - mrg32k3aM1)
mrg32k3aM1:
        /* <DEDUP_REMOVED lines=144> */
	.type		mrg32k3aM1Seq,@object
	.size		mrg32k3aM1Seq,(mrg32k3aM2 - mrg32k3aM1Seq)
mrg32k3aM1Seq:
        /* <DEDUP_REMOVED lines=144> */
	.type		mrg32k3aM2,@object
	.size		mrg32k3aM2,(mrg32k3aM2Seq - mrg32k3aM2)
mrg32k3aM2:
        /* <DEDUP_REMOVED lines=144> */
	.type		mrg32k3aM2Seq,@object
	.size		mrg32k3aM2Seq,(precalc_xorwow_matrix - mrg32k3aM2Seq)
mrg32k3aM2Seq:
        /* <DEDUP_REMOVED lines=144> */
	.type		precalc_xorwow_matrix,@object
	.size		precalc_xorwow_matrix,(precalc_xorwow_offset_matrix - precalc_xorwow_matrix)
precalc_xorwow_matrix:
        /* <DEDUP_REMOVED lines=6400> */
	.type		precalc_xorwow_offset_matrix,@object
	.size		precalc_xorwow_offset_matrix,(.L_1 - precalc_xorwow_offset_matrix)
precalc_xorwow_offset_matrix:
        /* <DEDUP_REMOVED lines=6400> */
.L_1:


//--------------------- .nv.shared.reserved.0     --------------------------
	.section	.nv.shared.reserved.0,"aw",@nobits
	.weak		__nv_reservedSMEM_offset_0_alias
	.size		__nv_reservedSMEM_offset_0_alias, 0, 64
	.other		__nv_reservedSMEM_offset_0_alias,@"STO_CUDA_RESERVED_SHARED STV_DEFAULT"
__nv_reservedSMEM_offset_0_alias:
	.zero		0
	.zero		64


//--------------------- .nv.constant0._Z16movimientoArribaPfii --------------------------
	.section	.nv.constant0._Z16movimientoArribaPfii,"a",@progbits
	.sectionflags	@""
	.align	4
.nv.constant0._Z16movimientoArribaPfii:
	.zero		912


//--------------------- .nv.constant0._Z17movimientoDerechaPfii --------------------------
	.section	.nv.constant0._Z17movimientoDerechaPfii,"a",@progbits
	.sectionflags	@""
	.align	4
.nv.constant0._Z17movimientoDerechaPfii:
	.zero		912


//--------------------- SYMBOLS --------------------------

	.type		.nv.reservedSmem.offset0,@object
	.size		.nv.reservedSmem.offset0,0x4
